//
// Generated by NVIDIA NVVM Compiler
//
// Compiler Build ID: CL-36424714
// Cuda compilation tools, release 13.0, V13.0.88
// Based on NVVM 20.0.0
//

.version 9.0
.target sm_100
.address_size 64

	// .globl	_Z12setup_kernelP17curandStateXORWOWmm
.global .align 4 .b8 precalc_xorwow_matrix[102400];
.global .align 4 .b8 precalc_xorwow_offset_matrix[102400];
.global .align 4 .b8 mrg32k3aM1[2304];
.global .align 4 .b8 mrg32k3aM2[2304];
.global .align 4 .b8 mrg32k3aM1SubSeq[2016];
.global .align 4 .b8 mrg32k3aM2SubSeq[2016];
.global .align 4 .b8 mrg32k3aM1Seq[2304];
.global .align 4 .b8 mrg32k3aM2Seq[2304];
.const .align 8 .b8 __cr_lgamma_table[72];

.visible .entry _Z12setup_kernelP17curandStateXORWOWmm(
	.param .u64 .ptr .align 1 _Z12setup_kernelP17curandStateXORWOWmm_param_0,
	.param .u64 _Z12setup_kernelP17curandStateXORWOWmm_param_1,
	.param .u64 _Z12setup_kernelP17curandStateXORWOWmm_param_2
)
{
	.reg .pred 	%p<25>;
	.reg .b32 	%r<414>;
	.reg .b64 	%rd<19>;

	ld.param.u64 	%rd8, [_Z12setup_kernelP17curandStateXORWOWmm_param_0];
	ld.param.u64 	%rd9, [_Z12setup_kernelP17curandStateXORWOWmm_param_1];
	ld.param.u64 	%rd10, [_Z12setup_kernelP17curandStateXORWOWmm_param_2];
	mov.u32 	%r182, %ctaid.x;
	mov.u32 	%r183, %ntid.x;
	mov.u32 	%r184, %tid.x;
	mad.lo.s32 	%r185, %r182, %r183, %r184;
	cvt.s64.s32 	%rd18, %r185;
	setp.le.u64 	%p1, %rd10, %rd18;
	@%p1 bra 	$L__BB0_44;
	cvt.u32.u64 	%r186, %rd18;
	cvta.to.global.u64 	%rd11, %rd8;
	mad.lo.s64 	%rd2, %rd18, 48, %rd11;
	cvt.u32.u64 	%r187, %rd9;
	xor.b32  	%r188, %r187, -1429050551;
	mul.lo.s32 	%r189, %r188, 1099087573;
	{ .reg .b32 tmp; mov.b64 {tmp, %r190}, %rd9; }
	xor.b32  	%r191, %r190, -136515619;
	mul.lo.s32 	%r192, %r191, -1703105765;
	add.s32 	%r193, %r189, %r192;
	add.s32 	%r194, %r193, 6615241;
	add.s32 	%r195, %r189, 123456789;
	st.global.v2.u32 	[%rd2], {%r194, %r195};
	xor.b32  	%r196, %r189, 362436069;
	add.s32 	%r197, %r192, 521288629;
	st.global.v2.u32 	[%rd2+8], {%r196, %r197};
	xor.b32  	%r198, %r192, 88675123;
	add.s32 	%r199, %r189, 5783321;
	st.global.v2.u32 	[%rd2+16], {%r198, %r199};
	setp.eq.s32 	%p2, %r186, 0;
	@%p2 bra 	$L__BB0_43;
	mov.b32 	%r320, 0;
$L__BB0_3:
	and.b64  	%rd4, %rd18, 3;
	setp.eq.s64 	%p3, %rd4, 0;
	@%p3 bra 	$L__BB0_42;
	mul.wide.u32 	%rd12, %r320, 3200;
	mov.u64 	%rd13, precalc_xorwow_matrix;
	add.s64 	%rd5, %rd13, %rd12;
	cvt.u32.u64 	%r2, %rd4;
	mov.b32 	%r321, 0;
$L__BB0_5:
	mov.b32 	%r334, 0;
	mov.u32 	%r335, %r334;
	mov.u32 	%r336, %r334;
	mov.u32 	%r337, %r334;
	mov.u32 	%r338, %r334;
	mov.u32 	%r327, %r334;
$L__BB0_6:
	mul.wide.u32 	%rd14, %r327, 4;
	add.s64 	%rd15, %rd2, %rd14;
	ld.global.u32 	%r10, [%rd15+4];
	shl.b32 	%r11, %r327, 5;
	mov.b32 	%r333, 0;
$L__BB0_7:
	.pragma "nounroll";
	shr.u32 	%r204, %r10, %r333;
	and.b32  	%r205, %r204, 1;
	setp.eq.b32 	%p4, %r205, 1;
	not.pred 	%p5, %p4;
	add.s32 	%r206, %r11, %r333;
	mul.lo.s32 	%r207, %r206, 5;
	mul.wide.u32 	%rd16, %r207, 4;
	add.s64 	%rd6, %rd5, %rd16;
	@%p5 bra 	$L__BB0_9;
	ld.global.u32 	%r208, [%rd6];
	xor.b32  	%r338, %r338, %r208;
	ld.global.u32 	%r209, [%rd6+4];
	xor.b32  	%r337, %r337, %r209;
	ld.global.u32 	%r210, [%rd6+8];
	xor.b32  	%r336, %r336, %r210;
	ld.global.u32 	%r211, [%rd6+12];
	xor.b32  	%r335, %r335, %r211;
	ld.global.u32 	%r212, [%rd6+16];
	xor.b32  	%r334, %r334, %r212;
$L__BB0_9:
	and.b32  	%r214, %r204, 2;
	setp.eq.s32 	%p6, %r214, 0;
	@%p6 bra 	$L__BB0_11;
	ld.global.u32 	%r215, [%rd6+20];
	xor.b32  	%r338, %r338, %r215;
	ld.global.u32 	%r216, [%rd6+24];
	xor.b32  	%r337, %r337, %r216;
	ld.global.u32 	%r217, [%rd6+28];
	xor.b32  	%r336, %r336, %r217;
	ld.global.u32 	%r218, [%rd6+32];
	xor.b32  	%r335, %r335, %r218;
	ld.global.u32 	%r219, [%rd6+36];
	xor.b32  	%r334, %r334, %r219;
$L__BB0_11:
	and.b32  	%r221, %r204, 4;
	setp.eq.s32 	%p7, %r221, 0;
	@%p7 bra 	$L__BB0_13;
	ld.global.u32 	%r222, [%rd6+40];
	xor.b32  	%r338, %r338, %r222;
	ld.global.u32 	%r223, [%rd6+44];
	xor.b32  	%r337, %r337, %r223;
	ld.global.u32 	%r224, [%rd6+48];
	xor.b32  	%r336, %r336, %r224;
	ld.global.u32 	%r225, [%rd6+52];
	xor.b32  	%r335, %r335, %r225;
	ld.global.u32 	%r226, [%rd6+56];
	xor.b32  	%r334, %r334, %r226;
$L__BB0_13:
	and.b32  	%r228, %r204, 8;
	setp.eq.s32 	%p8, %r228, 0;
	@%p8 bra 	$L__BB0_15;
	ld.global.u32 	%r229, [%rd6+60];
	xor.b32  	%r338, %r338, %r229;
	ld.global.u32 	%r230, [%rd6+64];
	xor.b32  	%r337, %r337, %r230;
	ld.global.u32 	%r231, [%rd6+68];
	xor.b32  	%r336, %r336, %r231;
	ld.global.u32 	%r232, [%rd6+72];
	xor.b32  	%r335, %r335, %r232;
	ld.global.u32 	%r233, [%rd6+76];
	xor.b32  	%r334, %r334, %r233;
$L__BB0_15:
	and.b32  	%r235, %r204, 16;
	setp.eq.s32 	%p9, %r235, 0;
	@%p9 bra 	$L__BB0_17;
	ld.global.u32 	%r236, [%rd6+80];
	xor.b32  	%r338, %r338, %r236;
	ld.global.u32 	%r237, [%rd6+84];
	xor.b32  	%r337, %r337, %r237;
	ld.global.u32 	%r238, [%rd6+88];
	xor.b32  	%r336, %r336, %r238;
	ld.global.u32 	%r239, [%rd6+92];
	xor.b32  	%r335, %r335, %r239;
	ld.global.u32 	%r240, [%rd6+96];
	xor.b32  	%r334, %r334, %r240;
$L__BB0_17:
	and.b32  	%r242, %r204, 32;
	setp.eq.s32 	%p10, %r242, 0;
	@%p10 bra 	$L__BB0_19;
	ld.global.u32 	%r243, [%rd6+100];
	xor.b32  	%r338, %r338, %r243;
	ld.global.u32 	%r244, [%rd6+104];
	xor.b32  	%r337, %r337, %r244;
	ld.global.u32 	%r245, [%rd6+108];
	xor.b32  	%r336, %r336, %r245;
	ld.global.u32 	%r246, [%rd6+112];
	xor.b32  	%r335, %r335, %r246;
	ld.global.u32 	%r247, [%rd6+116];
	xor.b32  	%r334, %r334, %r247;
$L__BB0_19:
	and.b32  	%r249, %r204, 64;
	setp.eq.s32 	%p11, %r249, 0;
	@%p11 bra 	$L__BB0_21;
	ld.global.u32 	%r250, [%rd6+120];
	xor.b32  	%r338, %r338, %r250;
	ld.global.u32 	%r251, [%rd6+124];
	xor.b32  	%r337, %r337, %r251;
	ld.global.u32 	%r252, [%rd6+128];
	xor.b32  	%r336, %r336, %r252;
	ld.global.u32 	%r253, [%rd6+132];
	xor.b32  	%r335, %r335, %r253;
	ld.global.u32 	%r254, [%rd6+136];
	xor.b32  	%r334, %r334, %r254;
$L__BB0_21:
	and.b32  	%r256, %r204, 128;
	setp.eq.s32 	%p12, %r256, 0;
	@%p12 bra 	$L__BB0_23;
	ld.global.u32 	%r257, [%rd6+140];
	xor.b32  	%r338, %r338, %r257;
	ld.global.u32 	%r258, [%rd6+144];
	xor.b32  	%r337, %r337, %r258;
	ld.global.u32 	%r259, [%rd6+148];
	xor.b32  	%r336, %r336, %r259;
	ld.global.u32 	%r260, [%rd6+152];
	xor.b32  	%r335, %r335, %r260;
	ld.global.u32 	%r261, [%rd6+156];
	xor.b32  	%r334, %r334, %r261;
$L__BB0_23:
	and.b32  	%r263, %r204, 256;
	setp.eq.s32 	%p13, %r263, 0;
	@%p13 bra 	$L__BB0_25;
	ld.global.u32 	%r264, [%rd6+160];
	xor.b32  	%r338, %r338, %r264;
	ld.global.u32 	%r265, [%rd6+164];
	xor.b32  	%r337, %r337, %r265;
	ld.global.u32 	%r266, [%rd6+168];
	xor.b32  	%r336, %r336, %r266;
	ld.global.u32 	%r267, [%rd6+172];
	xor.b32  	%r335, %r335, %r267;
	ld.global.u32 	%r268, [%rd6+176];
	xor.b32  	%r334, %r334, %r268;
$L__BB0_25:
	and.b32  	%r270, %r204, 512;
	setp.eq.s32 	%p14, %r270, 0;
	@%p14 bra 	$L__BB0_27;
	ld.global.u32 	%r271, [%rd6+180];
	xor.b32  	%r338, %r338, %r271;
	ld.global.u32 	%r272, [%rd6+184];
	xor.b32  	%r337, %r337, %r272;
	ld.global.u32 	%r273, [%rd6+188];
	xor.b32  	%r336, %r336, %r273;
	ld.global.u32 	%r274, [%rd6+192];
	xor.b32  	%r335, %r335, %r274;
	ld.global.u32 	%r275, [%rd6+196];
	xor.b32  	%r334, %r334, %r275;
$L__BB0_27:
	and.b32  	%r277, %r204, 1024;
	setp.eq.s32 	%p15, %r277, 0;
	@%p15 bra 	$L__BB0_29;
	ld.global.u32 	%r278, [%rd6+200];
	xor.b32  	%r338, %r338, %r278;
	ld.global.u32 	%r279, [%rd6+204];
	xor.b32  	%r337, %r337, %r279;
	ld.global.u32 	%r280, [%rd6+208];
	xor.b32  	%r336, %r336, %r280;
	ld.global.u32 	%r281, [%rd6+212];
	xor.b32  	%r335, %r335, %r281;
	ld.global.u32 	%r282, [%rd6+216];
	xor.b32  	%r334, %r334, %r282;
$L__BB0_29:
	and.b32  	%r284, %r204, 2048;
	setp.eq.s32 	%p16, %r284, 0;
	@%p16 bra 	$L__BB0_31;
	ld.global.u32 	%r285, [%rd6+220];
	xor.b32  	%r338, %r338, %r285;
	ld.global.u32 	%r286, [%rd6+224];
	xor.b32  	%r337, %r337, %r286;
	ld.global.u32 	%r287, [%rd6+228];
	xor.b32  	%r336, %r336, %r287;
	ld.global.u32 	%r288, [%rd6+232];
	xor.b32  	%r335, %r335, %r288;
	ld.global.u32 	%r289, [%rd6+236];
	xor.b32  	%r334, %r334, %r289;
$L__BB0_31:
	and.b32  	%r291, %r204, 4096;
	setp.eq.s32 	%p17, %r291, 0;
	@%p17 bra 	$L__BB0_33;
	ld.global.u32 	%r292, [%rd6+240];
	xor.b32  	%r338, %r338, %r292;
	ld.global.u32 	%r293, [%rd6+244];
	xor.b32  	%r337, %r337, %r293;
	ld.global.u32 	%r294, [%rd6+248];
	xor.b32  	%r336, %r336, %r294;
	ld.global.u32 	%r295, [%rd6+252];
	xor.b32  	%r335, %r335, %r295;
	ld.global.u32 	%r296, [%rd6+256];
	xor.b32  	%r334, %r334, %r296;
$L__BB0_33:
	and.b32  	%r298, %r204, 8192;
	setp.eq.s32 	%p18, %r298, 0;
	@%p18 bra 	$L__BB0_35;
	ld.global.u32 	%r299, [%rd6+260];
	xor.b32  	%r338, %r338, %r299;
	ld.global.u32 	%r300, [%rd6+264];
	xor.b32  	%r337, %r337, %r300;
	ld.global.u32 	%r301, [%rd6+268];
	xor.b32  	%r336, %r336, %r301;
	ld.global.u32 	%r302, [%rd6+272];
	xor.b32  	%r335, %r335, %r302;
	ld.global.u32 	%r303, [%rd6+276];
	xor.b32  	%r334, %r334, %r303;
$L__BB0_35:
	and.b32  	%r305, %r204, 16384;
	setp.eq.s32 	%p19, %r305, 0;
	@%p19 bra 	$L__BB0_37;
	ld.global.u32 	%r306, [%rd6+280];
	xor.b32  	%r338, %r338, %r306;
	ld.global.u32 	%r307, [%rd6+284];
	xor.b32  	%r337, %r337, %r307;
	ld.global.u32 	%r308, [%rd6+288];
	xor.b32  	%r336, %r336, %r308;
	ld.global.u32 	%r309, [%rd6+292];
	xor.b32  	%r335, %r335, %r309;
	ld.global.u32 	%r310, [%rd6+296];
	xor.b32  	%r334, %r334, %r310;
$L__BB0_37:
	and.b32  	%r312, %r204, 32768;
	setp.eq.s32 	%p20, %r312, 0;
	@%p20 bra 	$L__BB0_39;
	ld.global.u32 	%r313, [%rd6+300];
	xor.b32  	%r338, %r338, %r313;
	ld.global.u32 	%r314, [%rd6+304];
	xor.b32  	%r337, %r337, %r314;
	ld.global.u32 	%r315, [%rd6+308];
	xor.b32  	%r336, %r336, %r315;
	ld.global.u32 	%r316, [%rd6+312];
	xor.b32  	%r335, %r335, %r316;
	ld.global.u32 	%r317, [%rd6+316];
	xor.b32  	%r334, %r334, %r317;
$L__BB0_39:
	add.s32 	%r333, %r333, 16;
	setp.ne.s32 	%p21, %r333, 32;
	@%p21 bra 	$L__BB0_7;
	mad.lo.s32 	%r318, %r327, -31, %r11;
	add.s32 	%r327, %r318, 1;
	setp.ne.s32 	%p22, %r327, 5;
	@%p22 bra 	$L__BB0_6;
	st.global.u32 	[%rd2+4], %r338;
	st.global.u32 	[%rd2+8], %r337;
	st.global.u32 	[%rd2+12], %r336;
	st.global.u32 	[%rd2+16], %r335;
	st.global.u32 	[%rd2+20], %r334;
	add.s32 	%r321, %r321, 1;
	setp.lt.u32 	%p23, %r321, %r2;
	@%p23 bra 	$L__BB0_5;
$L__BB0_42:
	shr.u64 	%rd7, %rd18, 2;
	add.s32 	%r320, %r320, 1;
	setp.gt.u64 	%p24, %rd18, 3;
	mov.u64 	%rd18, %rd7;
	@%p24 bra 	$L__BB0_3;
$L__BB0_43:
	mov.b32 	%r319, 0;
	st.global.v2.u32 	[%rd2+24], {%r319, %r319};
	st.global.u32 	[%rd2+32], %r319;
	mov.b64 	%rd17, 0;
	st.global.u64 	[%rd2+40], %rd17;
$L__BB0_44:
	ret;

}


// ===== COMPILED SASS (sm_100) =====

	.target	sm_100

	.elftype	@"ET_EXEC"


//--------------------- .note.nv.tkinfo           --------------------------
	.section	.note.nv.tkinfo,"",@"SHT_NOTE"
	.sectionflags	@"SHF_NOTE_NV_TKINFO"
	.tkinfo
        /*0018*/ 	.word	0x00000002
        /*0030*/ 	.string	""
        /*0030*/ 	.string	"ptxas"
        /*0030*/ 	.string	"Cuda compilation tools, release 13.0, V13.0.88"
        /*0030*/ 	.string	"Build cuda_13.0.r13.0/compiler.36424714_0"
        /*0030*/ 	.string	"-arch sm_100 -m 64 "



//--------------------- .note.nv.cuinfo           --------------------------
	.section	.note.nv.cuinfo,"",@"SHT_NOTE"
	.sectionflags	@"SHF_NOTE_NV_CUINFO"
        /*0018*/ 	.short	0x0002
        /*001a*/ 	.short	0x0064
        /*001c*/ 	.short	0x0082
	.zero		2


//--------------------- .nv.info                  --------------------------
	.section	.nv.info,"",@"SHT_CUDA_INFO"
	.align	4


	//----- nvinfo : EIATTR_REGCOUNT
	.align		4
        /*0000*/ 	.byte	0x04, 0x2f
        /*0002*/ 	.short	(.L_10 - .L_9)
	.align		4
.L_9:
        /*0004*/ 	.word	index@(_Z12setup_kernelP17curandStateXORWOWmm)
        /*0008*/ 	.word	0x0000001f


	//----- nvinfo : EIATTR_FRAME_SIZE
	.align		4
.L_10:
        /*000c*/ 	.byte	0x04, 0x11
        /*000e*/ 	.short	(.L_12 - .L_11)
	.align		4
.L_11:
        /*0010*/ 	.word	index@(_Z12setup_kernelP17curandStateXORWOWmm)
        /*0014*/ 	.word	0x00000000


	//----- nvinfo : EIATTR_MIN_STACK_SIZE
	.align		4
.L_12:
        /*0018*/ 	.byte	0x04, 0x12
        /*001a*/ 	.short	(.L_14 - .L_13)
	.align		4
.L_13:
        /*001c*/ 	.word	index@(_Z12setup_kernelP17curandStateXORWOWmm)
        /*0020*/ 	.word	0x00000000
.L_14:


//--------------------- .nv.compat                --------------------------
	.section	.nv.compat,"",@"SHT_CUDA_COMPAT_INFO"
	.align	4
        /*0000*/ 	.byte	0x02, 0x09, 0x00, 0x00, 0x02, 0x02, 0x01, 0x00, 0x02, 0x05, 0x05, 0x00, 0x03, 0x07, 0x01, 0x01
        /*0010*/ 	.byte	0x02, 0x03, 0x00, 0x00, 0x02, 0x06, 0x01, 0x00, 0x04, 0x0b, 0x08, 0x00, 0x09, 0x00, 0x00, 0x00
        /*0020*/ 	.byte	0x00, 0x00, 0x00, 0x00


//--------------------- .nv.info._Z12setup_kernelP17curandStateXORWOWmm --------------------------
	.section	.nv.info._Z12setup_kernelP17curandStateXORWOWmm,"",@"SHT_CUDA_INFO"
	.sectionflags	@""
	.align	4


	//----- nvinfo : EIATTR_CUDA_API_VERSION
	.align		4
        /*0000*/ 	.byte	0x04, 0x37
        /*0002*/ 	.short	(.L_16 - .L_15)
.L_15:
        /*0004*/ 	.word	0x00000082


	//----- nvinfo : EIATTR_KPARAM_INFO
	.align		4
.L_16:
        /*0008*/ 	.byte	0x04, 0x17
        /*000a*/ 	.short	(.L_18 - .L_17)
.L_17:
        /*000c*/ 	.word	0x00000000
        /*0010*/ 	.short	0x0002
        /*0012*/ 	.short	0x0010
        /*0014*/ 	.byte	0x00, 0xf0, 0x21, 0x00


	//----- nvinfo : EIATTR_KPARAM_INFO
	.align		4
.L_18:
        /*0018*/ 	.byte	0x04, 0x17
        /*001a*/ 	.short	(.L_20 - .L_19)
.L_19:
        /*001c*/ 	.word	0x00000000
        /*0020*/ 	.short	0x0001
        /*0022*/ 	.short	0x0008
        /*0024*/ 	.byte	0x00, 0xf0, 0x21, 0x00


	//----- nvinfo : EIATTR_KPARAM_INFO
	.align		4
.L_20:
        /*0028*/ 	.byte	0x04, 0x17
        /*002a*/ 	.short	(.L_22 - .L_21)
.L_21:
        /*002c*/ 	.word	0x00000000
        /*0030*/ 	.short	0x0000
        /*0032*/ 	.short	0x0000
        /*0034*/ 	.byte	0x00, 0xf5, 0x21, 0x00


	//----- nvinfo : EIATTR_SPARSE_MMA_MASK
	.align		4
.L_22:
        /*0038*/ 	.byte	0x03, 0x50
        /*003a*/ 	.short	0x0000


	//----- nvinfo : EIATTR_MAXREG_COUNT
	.align		4
        /*003c*/ 	.byte	0x03, 0x1b
        /*003e*/ 	.short	0x00ff


	//----- nvinfo : EIATTR_MERCURY_ISA_VERSION
	.align		4
        /*0040*/ 	.byte	0x03, 0x5f
        /*0042*/ 	.short	0x0101


	//----- nvinfo : EIATTR_VRC_CTA_INIT_COUNT
	.align		4
        /*0044*/ 	.byte	0x02, 0x4a
	.zero		1
	.zero		1


	//----- nvinfo : EIATTR_EXIT_INSTR_OFFSETS
	.align		4
        /*0048*/ 	.byte	0x04, 0x1c
        /*004a*/ 	.short	(.L_24 - .L_23)


	//   ....[0]....
.L_23:
        /*004c*/ 	.word	0x00000090


	//   ....[1]....
        /*0050*/ 	.word	0x00000f30


	//----- nvinfo : EIATTR_CRS_STACK_SIZE
	.align		4
.L_24:
        /*0054*/ 	.byte	0x04, 0x1e
        /*0056*/ 	.short	(.L_26 - .L_25)
.L_25:
        /*0058*/ 	.word	0x00000000


	//----- nvinfo : EIATTR_CBANK_PARAM_SIZE
	.align		4
.L_26:
        /*005c*/ 	.byte	0x03, 0x19
        /*005e*/ 	.short	0x0018


	//----- nvinfo : EIATTR_PARAM_CBANK
	.align		4
        /*0060*/ 	.byte	0x04, 0x0a
        /*0062*/ 	.short	(.L_28 - .L_27)
	.align		4
.L_27:
        /*0064*/ 	.word	index@(.nv.constant0._Z12setup_kernelP17curandStateXORWOWmm)
        /*0068*/ 	.short	0x0380
        /*006a*/ 	.short	0x0018


	//----- nvinfo : EIATTR_SW_WAR
	.align		4
.L_28:
        /*006c*/ 	.byte	0x04, 0x36
        /*006e*/ 	.short	(.L_30 - .L_29)
.L_29:
        /*0070*/ 	.word	0x00000008
.L_30:


//--------------------- .nv.callgraph             --------------------------
	.section	.nv.callgraph,"",@"SHT_CUDA_CALLGRAPH"
	.align	4
	.sectionentsize	8
	.align		4
        /*0000*/ 	.word	0x00000000
	.align		4
        /*0004*/ 	.word	0xffffffff
	.align		4
        /*0008*/ 	.word	0x00000000
	.align		4
        /*000c*/ 	.word	0xfffffffe
	.align		4
        /*0010*/ 	.word	0x00000000
	.align		4
        /*0014*/ 	.word	0xfffffffd
	.align		4
        /*0018*/ 	.word	0x00000000
	.align		4
        /*001c*/ 	.word	0xfffffffc


//--------------------- .nv.constant4             --------------------------
	.section	.nv.constant4,"a",@progbits
	.align	8
	.align		8
.nv.constant4:
        /*0000*/ 	.dword	precalc_xorwow_matrix
	.align		8
        /*0008*/ 	.dword	precalc_xorwow_offset_matrix
	.align		8
        /*0010*/ 	.dword	mrg32k3aM1
	.align		8
        /*0018*/ 	.dword	mrg32k3aM2
	.align		8
        /*0020*/ 	.dword	mrg32k3aM1SubSeq
	.align		8
        /*0028*/ 	.dword	mrg32k3aM2SubSeq
	.align		8
        /*0030*/ 	.dword	mrg32k3aM1Seq
	.align		8
        /*0038*/ 	.dword	mrg32k3aM2Seq


//--------------------- .nv.constant3             --------------------------
	.section	.nv.constant3,"a",@progbits
	.align	8
.nv.constant3:
	.type		__cr_lgamma_table,@object
	.size		__cr_lgamma_table,(.L_8 - __cr_lgamma_table)
__cr_lgamma_table:
        /*0000*/ 	.byte	0x00, 0x00, 0x00, 0x00, 0x00, 0x00, 0x00, 0x00, 0x00, 0x00, 0x00, 0x00, 0x00, 0x00, 0x00, 0x00
        /*0010*/ 	.byte	0xef, 0x39, 0xfa, 0xfe, 0x42, 0x2e, 0xe6, 0x3f, 0x02, 0x20, 0x2a, 0xfa, 0x0b, 0xab, 0xfc, 0x3f
        /*0020*/ 	.byte	0xf9, 0x2c, 0x92, 0x7c, 0xa7, 0x6c, 0x09, 0x40, 0xc9, 0x79, 0x44, 0x3c, 0x64, 0x26, 0x13, 0x40
        /*0030*/ 	.byte	0xca, 0x01, 0xcf, 0x3a, 0x27, 0x51, 0x1a, 0x40, 0x30, 0xcc, 0x2d, 0xf3, 0xe1, 0x0c, 0x21, 0x40
        /*0040*/ 	.byte	0x0d, 0xb7, 0xfc, 0x82, 0x8e, 0x35, 0x25, 0x40
.L_8:


//--------------------- .text._Z12setup_kernelP17curandStateXORWOWmm --------------------------
	.section	.text._Z12setup_kernelP17curandStateXORWOWmm,"ax",@progbits
	.align	128
        .global         _Z12setup_kernelP17curandStateXORWOWmm
        .type           _Z12setup_kernelP17curandStateXORWOWmm,@function
        .size           _Z12setup_kernelP17curandStateXORWOWmm,(.L_x_9 - _Z12setup_kernelP17curandStateXORWOWmm)
        .other          _Z12setup_kernelP17curandStateXORWOWmm,@"STO_CUDA_ENTRY STV_DEFAULT"
_Z12setup_kernelP17curandStateXORWOWmm:
.text._Z12setup_kernelP17curandStateXORWOWmm:
[----:B------:R-:W-:Y:S01]  /*0000*/  LDC R1, c[0x0][0x37c] ;  /* 0x0000df00ff017b82 */ /* 0x000fe20000000800 */
[----:B------:R-:W0:Y:S07]  /*0010*/  S2R R3, SR_TID.X ;  /* 0x0000000000037919 */ /* 0x000e2e0000002100 */
[----:B------:R-:W0:Y:S01]  /*0020*/  S2UR UR4, SR_CTAID.X ;  /* 0x00000000000479c3 */ /* 0x000e220000002500 */
[----:B------:R-:W1:Y:S07]  /*0030*/  LDCU.64 UR6, c[0x0][0x390] ;  /* 0x00007200ff0677ac */ /* 0x000e6e0008000a00 */
[----:B------:R-:W0:Y:S02]  /*0040*/  LDC R0, c[0x0][0x360] ;  /* 0x0000d800ff007b82 */ /* 0x000e240000000800 */
[----:B0-----:R-:W-:-:S05]  /*0050*/  IMAD R0, R0, UR4, R3 ;  /* 0x0000000400007c24 */ /* 0x001fca000f8e0203 */
[----:B-1----:R-:W-:Y:S02]  /*0060*/  ISETP.GE.U32.AND P0, PT, R0, UR6, PT ;  /* 0x0000000600007c0c */ /* 0x002fe4000bf06070 */
[----:B------:R-:W-:-:S04]  /*0070*/  SHF.R.S32.HI R13, RZ, 0x1f, R0 ;  /* 0x0000001fff0d7819 */ /* 0x000fc80000011400 */
[----:B------:R-:W-:-:S13]  /*0080*/  ISETP.GE.U32.AND.EX P0, PT, R13, UR7, PT, P0 ;  /* 0x000000070d007c0c */ /* 0x000fda000bf06100 */
[----:B------:R-:W-:Y:S05]  /*0090*/  @P0 EXIT ;  /* 0x000000000000094d */ /* 0x000fea0003800000 */
[----:B------:R-:W0:Y:S01]  /*00a0*/  LDC.64 R2, c[0x0][0x388] ;  /* 0x0000e200ff027b82 */ /* 0x000e220000000a00 */
[----:B------:R-:W1:Y:S01]  /*00b0*/  LDCU.64 UR4, c[0x0][0x358] ;  /* 0x00006b00ff0477ac */ /* 0x000e620008000a00 */
[----:B------:R-:W-:Y:S01]  /*00c0*/  IMAD R5, R13, 0x30, RZ ;  /* 0x000000300d057824 */ /* 0x000fe200078e02ff */
[----:B------:R-:W-:Y:S01]  /*00d0*/  ISETP.NE.AND P0, PT, R0, RZ, PT ;  /* 0x000000ff0000720c */ /* 0x000fe20003f05270 */
[----:B------:R-:W-:Y:S04]  /*00e0*/  BSSY.RECONVERGENT B0, `(.L_x_0) ;  /* 0x00000e1000007945 */ /* 0x000fe80003800200 */
[----:B------:R-:W2:Y:S01]  /*00f0*/  LDC.64 R6, c[0x0][0x380] ;  /* 0x0000e000ff067b82 */ /* 0x000ea20000000a00 */
[----:B0-----:R-:W-:Y:S02]  /*0100*/  LOP3.LUT R2, R2, 0xaad26b49, RZ, 0x3c, !PT ;  /* 0xaad26b4902027812 */ /* 0x001fe400078e3cff */
[----:B------:R-:W-:-:S03]  /*0110*/  LOP3.LUT R3, R3, 0xf7dcefdd, RZ, 0x3c, !PT ;  /* 0xf7dcefdd03037812 */ /* 0x000fc600078e3cff */
[----:B------:R-:W-:Y:S02]  /*0120*/  IMAD R2, R2, 0x4182bed5, RZ ;  /* 0x4182bed502027824 */ /* 0x000fe400078e02ff */
[----:B------:R-:W-:Y:S02]  /*0130*/  IMAD R3, R3, -0x658354e5, RZ ;  /* 0x9a7cab1b03037824 */ /* 0x000fe400078e02ff */
[----:B--2---:R-:W-:Y:S01]  /*0140*/  IMAD.WIDE.U32 R6, R0, 0x30, R6 ;  /* 0x0000003000067825 */ /* 0x004fe200078e0006 */
[C---:B------:R-:W-:Y:S02]  /*0150*/  LOP3.LUT R8, R2.reuse, 0x159a55e5, RZ, 0x3c, !PT ;  /* 0x159a55e502087812 */ /* 0x040fe400078e3cff */
[C---:B------:R-:W-:Y:S01]  /*0160*/  IADD3 R4, PT, PT, R2.reuse, 0x64f0c9, R3 ;  /* 0x0064f0c902047810 */ /* 0x040fe20007ffe003 */
[----:B------:R-:W-:Y:S01]  /*0170*/  IMAD.IADD R7, R7, 0x1, R5 ;  /* 0x0000000107077824 */ /* 0x000fe200078e0205 */
[----:B------:R-:W-:Y:S01]  /*0180*/  LOP3.LUT R10, R3, 0x5491333, RZ, 0x3c, !PT ;  /* 0x05491333030a7812 */ /* 0x000fe200078e3cff */
[----:B------:R-:W-:-:S02]  /*0190*/  VIADD R5, R2, 0x75bcd15 ;  /* 0x075bcd1502057836 */ /* 0x000fc40000000000 */
[----:B------:R-:W-:Y:S02]  /*01a0*/  VIADD R11, R2, 0x583f19 ;  /* 0x00583f19020b7836 */ /* 0x000fe40000000000 */
[----:B------:R-:W-:Y:S01]  /*01b0*/  VIADD R9, R3, 0x1f123bb5 ;  /* 0x1f123bb503097836 */ /* 0x000fe20000000000 */
[----:B-1----:R0:W-:Y:S04]  /*01c0*/  STG.E.64 desc[UR4][R6.64], R4 ;  /* 0x0000000406007986 */ /* 0x0021e8000c101b04 */
[----:B------:R0:W-:Y:S04]  /*01d0*/  STG.E.64 desc[UR4][R6.64+0x8], R8 ;  /* 0x0000080806007986 */ /* 0x0001e8000c101b04 */
[----:B------:R0:W-:Y:S01]  /*01e0*/  STG.E.64 desc[UR4][R6.64+0x10], R10 ;  /* 0x0000100a06007986 */ /* 0x0001e2000c101b04 */
[----:B------:R-:W-:Y:S05]  /*01f0*/  @!P0 BRA `(.L_x_1) ;  /* 0x0000000c003c8947 */ /* 0x000fea0003800000 */
[----:B------:R-:W-:-:S07]  /*0200*/  IMAD.MOV.U32 R12, RZ, RZ, RZ ;  /* 0x000000ffff0c7224 */ /* 0x000fce00078e00ff */
.L_x_7:
[----:B-1----:R-:W-:Y:S01]  /*0210*/  LOP3.LUT R2, R0, 0x3, RZ, 0xc0, !PT ;  /* 0x0000000300027812 */ /* 0x002fe200078ec0ff */
[----:B------:R-:W-:Y:S03]  /*0220*/  BSSY.RECONVERGENT B1, `(.L_x_2) ;  /* 0x00000c6000017945 */ /* 0x000fe60003800200 */
[----:B------:R-:W-:-:S04]  /*0230*/  ISETP.NE.U32.AND P0, PT, R2, RZ, PT ;  /* 0x000000ff0200720c */ /* 0x000fc80003f05070 */
[----:B------:R-:W-:-:S13]  /*0240*/  ISETP.NE.AND.EX P0, PT, RZ, RZ, PT, P0 ;  /* 0x000000ffff00720c */ /* 0x000fda0003f05300 */
[----:B------:R-:W-:Y:S05]  /*0250*/  @!P0 BRA `(.L_x_3) ;  /* 0x0000000c00088947 */ /* 0x000fea0003800000 */
[----:B0-----:R-:W0:Y:S01]  /*0260*/  LDC.64 R8, c[0x4][RZ] ;  /* 0x01000000ff087b82 */ /* 0x001e220000000a00 */
[----:B------:R-:W-:Y:S02]  /*0270*/  IMAD.MOV.U32 R14, RZ, RZ, RZ ;  /* 0x000000ffff0e7224 */ /* 0x000fe400078e00ff */
[----:B0-----:R-:W-:-:S07]  /*0280*/  IMAD.WIDE.U32 R8, R12, 0xc80, R8 ;  /* 0x00000c800c087825 */ /* 0x001fce00078e0008 */
.L_x_6:
[----:B-1----:R-:W-:Y:S01]  /*0290*/  IMAD.MOV.U32 R15, RZ, RZ, RZ ;  /* 0x000000ffff0f7224 */ /* 0x002fe200078e00ff */
[----:B------:R-:W-:Y:S01]  /*02a0*/  CS2R R2, SRZ ;  /* 0x0000000000027805 */ /* 0x000fe2000001ff00 */
[----:B------:R-:W-:Y:S01]  /*02b0*/  IMAD.MOV.U32 R17, RZ, RZ, RZ ;  /* 0x000000ffff117224 */ /* 0x000fe200078e00ff */
[----:B------:R-:W-:-:S07]  /*02c0*/  CS2R R4, SRZ ;  /* 0x0000000000047805 */ /* 0x000fce000001ff00 */
.L_x_5:
[----:B------:R-:W-:-:S05]  /*02d0*/  IMAD.WIDE.U32 R10, R17, 0x4, R6 ;  /* 0x00000004110a7825 */ /* 0x000fca00078e0006 */
[----:B------:R0:W5:Y:S01]  /*02e0*/  LDG.E R16, desc[UR4][R10.64+0x4] ;  /* 0x000004040a107981 */ /* 0x000162000c1e1900 */
[----:B------:R-:W-:-:S07]  /*02f0*/  IMAD.MOV.U32 R19, RZ, RZ, RZ ;  /* 0x000000ffff137224 */ /* 0x000fce00078e00ff */
.L_x_4:
[----:B-----5:R-:W-:Y:S01]  /*0300*/  SHF.R.U32.HI R24, RZ, R19, R16 ;  /* 0x00000013ff187219 */ /* 0x020fe20000011610 */
[----:B0-----:R-:W-:-:S03]  /*0310*/  IMAD.SHL.U32 R10, R17, 0x20, RZ ;  /* 0x00000020110a7824 */ /* 0x001fc600078e00ff */
[----:B------:R-:W-:Y:S01]  /*0320*/  LOP3.LUT R11, R24, 0x1, RZ, 0xc0, !PT ;  /* 0x00000001180b7812 */ /* 0x000fe200078ec0ff */
[----:B------:R-:W-:-:S03]  /*0330*/  IMAD.IADD R10, R10, 0x1, R19 ;  /* 0x000000010a0a7824 */ /* 0x000fc600078e0213 */
[----:B------:R-:W-:Y:S01]  /*0340*/  ISETP.NE.U32.AND P0, PT, R11, 0x1, PT ;  /* 0x000000010b00780c */ /* 0x000fe20003f05070 */
[----:B------:R-:W-:-:S03]  /*0350*/  IMAD R11, R10, 0x5, RZ ;  /* 0x000000050a0b7824 */ /* 0x000fc600078e02ff */
[----:B------:R-:W-:Y:S01]  /*0360*/  R2P PR, R24, 0x7e ;  /* 0x0000007e18007804 */ /* 0x000fe20000000000 */
[----:B------:R-:W-:-:S08]  /*0370*/  IMAD.WIDE.U32 R10, R11, 0x4, R8 ;  /* 0x000000040b0a7825 */ /* 0x000fd000078e0008 */
[----:B------:R-:W2:Y:S04]  /*0380*/  @!P0 LDG.E R18, desc[UR4][R10.64] ;  /* 0x000000040a128981 */ /* 0x000ea8000c1e1900 */
[----:B------:R-:W3:Y:S04]  /*0390*/  @!P0 LDG.E R20, desc[UR4][R10.64+0x10] ;  /* 0x000010040a148981 */ /* 0x000ee8000c1e1900 */
[----:B------:R-:W4:Y:S04]  /*03a0*/  @P1 LDG.E R22, desc[UR4][R10.64+0x14] ;  /* 0x000014040a161981 */ /* 0x000f28000c1e1900 */
[----:B------:R-:W4:Y:S04]  /*03b0*/  @P2 LDG.E R26, desc[UR4][R10.64+0x28] ;  /* 0x000028040a1a2981 */ /* 0x000f28000c1e1900 */
[----:B------:R-:W4:Y:S04]  /*03c0*/  @!P0 LDG.E R21, desc[UR4][R10.64+0x4] ;  /* 0x000004040a158981 */ /* 0x000f28000c1e1900 */
[----:B------:R-:W4:Y:S04]  /*03d0*/  @!P0 LDG.E R23, desc[UR4][R10.64+0xc] ;  /* 0x00000c040a178981 */ /* 0x000f28000c1e1900 */
[----:B------:R-:W4:Y:S04]  /*03e0*/  @P1 LDG.E R25, desc[UR4][R10.64+0x18] ;  /* 0x000018040a191981 */ /* 0x000f28000c1e1900 */
[----:B------:R-:W4:Y:S04]  /*03f0*/  @P3 LDG.E R28, desc[UR4][R10.64+0x3c] ;  /* 0x00003c040a1c3981 */ /* 0x000f28000c1e1900 */
[----:B------:R-:W4:Y:S01]  /*0400*/  @P6 LDG.E R27, desc[UR4][R10.64+0x7c] ;  /* 0x00007c040a1b6981 */ /* 0x000f22000c1e1900 */
[----:B--2---:R-:W-:-:S03]  /*0410*/  @!P0 LOP3.LUT R15, R15, R18, RZ, 0x3c, !PT ;  /* 0x000000120f0f8212 */ /* 0x004fc600078e3cff */
[----:B------:R-:W2:Y:S01]  /*0420*/  @!P0 LDG.E R18, desc[UR4][R10.64+0x8] ;  /* 0x000008040a128981 */ /* 0x000ea2000c1e1900 */
[----:B---3--:R-:W-:-:S03]  /*0430*/  @!P0 LOP3.LUT R3, R3, R20, RZ, 0x3c, !PT ;  /* 0x0000001403038212 */ /* 0x008fc600078e3cff */
[----:B------:R-:W3:Y:S01]  /*0440*/  @P1 LDG.E R20, desc[UR4][R10.64+0x24] ;  /* 0x000024040a141981 */ /* 0x000ee2000c1e1900 */
[----:B----4-:R-:W-:-:S03]  /*0450*/  @P1 LOP3.LUT R15, R15, R22, RZ, 0x3c, !PT ;  /* 0x000000160f0f1212 */ /* 0x010fc600078e3cff */
[----:B------:R-:W4:Y:S01]  /*0460*/  @P2 LDG.E R22, desc[UR4][R10.64+0x38] ;  /* 0x000038040a162981 */ /* 0x000f22000c1e1900 */
[----:B------:R-:W-:-:S03]  /*0470*/  @P2 LOP3.LUT R15, R15, R26, RZ, 0x3c, !PT ;  /* 0x0000001a0f0f2212 */ /* 0x000fc600078e3cff */
[----:B------:R-:W4:Y:S01]  /*0480*/  @P4 LDG.E R26, desc[UR4][R10.64+0x50] ;  /* 0x000050040a1a4981 */ /* 0x000f22000c1e1900 */
[----:B------:R-:W-:-:S03]  /*0490*/  @!P0 LOP3.LUT R4, R4, R21, RZ, 0x3c, !PT ;  /* 0x0000001504048212 */ /* 0x000fc600078e3cff */
[----:B------:R-:W4:Y:S01]  /*04a0*/  @P1 LDG.E R21, desc[UR4][R10.64+0x20] ;  /* 0x000020040a151981 */ /* 0x000f22000c1e1900 */
[----:B------:R-:W-:-:S03]  /*04b0*/  @!P0 LOP3.LUT R2, R2, R23, RZ, 0x3c, !PT ;  /* 0x0000001702028212 */ /* 0x000fc600078e3cff */
[----:B------:R-:W4:Y:S01]  /*04c0*/  @P2 LDG.E R23, desc[UR4][R10.64+0x2c] ;  /* 0x00002c040a172981 */ /* 0x000f22000c1e1900 */
[----:B------:R-:W-:-:S03]  /*04d0*/  @P1 LOP3.LUT R4, R4, R25, RZ, 0x3c, !PT ;  /* 0x0000001904041212 */ /* 0x000fc600078e3cff */
[----:B------:R-:W4:Y:S01]  /*04e0*/  @P2 LDG.E R25, desc[UR4][R10.64+0x34] ;  /* 0x000034040a192981 */ /* 0x000f22000c1e1900 */
[----:B--2---:R-:W-:-:S03]  /*04f0*/  @!P0 LOP3.LUT R5, R5, R18, RZ, 0x3c, !PT ;  /* 0x0000001205058212 */ /* 0x004fc600078e3cff */
[----:B------:R-:W2:Y:S01]  /*0500*/  @P1 LDG.E R18, desc[UR4][R10.64+0x1c] ;  /* 0x00001c040a121981 */ /* 0x000ea2000c1e1900 */
[----:B---3--:R-:W-:-:S03]  /*0510*/  @P1 LOP3.LUT R3, R3, R20, RZ, 0x3c, !PT ;  /* 0x0000001403031212 */ /* 0x008fc600078e3cff */
[----:B------:R-:W3:Y:S01]  /*0520*/  @P2 LDG.E R20, desc[UR4][R10.64+0x30] ;  /* 0x000030040a142981 */ /* 0x000ee2000c1e1900 */
[----:B----4-:R-:W-:-:S03]  /*0530*/  @P2 LOP3.LUT R3, R3, R22, RZ, 0x3c, !PT ;  /* 0x0000001603032212 */ /* 0x010fc600078e3cff */
[----:B------:R-:W4:Y:S01]  /*0540*/  @P3 LDG.E R22, desc[UR4][R10.64+0x4c] ;  /* 0x00004c040a163981 */ /* 0x000f22000c1e1900 */
[----:B------:R-:W-:-:S04]  /*0550*/  @P3 LOP3.LUT R15, R15, R28, RZ, 0x3c, !PT ;  /* 0x0000001c0f0f3212 */ /* 0x000fc800078e3cff */
[----:B------:R-:W-:Y:S02]  /*0560*/  @P4 LOP3.LUT R15, R15, R26, RZ, 0x3c, !PT ;  /* 0x0000001a0f0f4212 */ /* 0x000fe400078e3cff */
[----:B------:R-:W-:Y:S01]  /*0570*/  @P1 LOP3.LUT R2, R2, R21, RZ, 0x3c, !PT ;  /* 0x0000001502021212 */ /* 0x000fe200078e3cff */
[----:B------:R-:W4:Y:S04]  /*0580*/  @P5 LDG.E R26, desc[UR4][R10.64+0x64] ;  /* 0x000064040a1a5981 */ /* 0x000f28000c1e1900 */
[----:B------:R-:W4:Y:S01]  /*0590*/  @P3 LDG.E R21, desc[UR4][R10.64+0x40] ;  /* 0x000040040a153981 */ /* 0x000f22000c1e1900 */
[----:B------:R-:W-:Y:S02]  /*05a0*/  @P2 LOP3.LUT R4, R4, R23, RZ, 0x3c, !PT ;  /* 0x0000001704042212 */ /* 0x000fe400078e3cff */
[----:B------:R-:W-:Y:S01]  /*05b0*/  @P2 LOP3.LUT R2, R2, R25, RZ, 0x3c, !PT ;  /* 0x0000001902022212 */ /* 0x000fe200078e3cff */
[----:B------:R-:W4:Y:S04]  /*05c0*/  @P3 LDG.E R23, desc[UR4][R10.64+0x48] ;  /* 0x000048040a173981 */ /* 0x000f28000c1e1900 */
[----:B------:R-:W4:Y:S01]  /*05d0*/  @P4 LDG.E R25, desc[UR4][R10.64+0x54] ;  /* 0x000054040a194981 */ /* 0x000f22000c1e1900 */
[----:B--2---:R-:W-:-:S03]  /*05e0*/  @P1 LOP3.LUT R5, R5, R18, RZ, 0x3c, !PT ;  /* 0x0000001205051212 */ /* 0x004fc600078e3cff */
[----:B------:R-:W2:Y:S01]  /*05f0*/  @P3 LDG.E R18, desc[UR4][R10.64+0x44] ;  /* 0x000044040a123981 */ /* 0x000ea2000c1e1900 */
[----:B---3--:R-:W-:-:S03]  /*0600*/  @P2 LOP3.LUT R5, R5, R20, RZ, 0x3c, !PT ;  /* 0x0000001405052212 */ /* 0x008fc600078e3cff */
[----:B------:R-:W3:Y:S01]  /*0610*/  @P4 LDG.E R20, desc[UR4][R10.64+0x58] ;  /* 0x000058040a144981 */ /* 0x000ee2000c1e1900 */
[----:B----4-:R-:W-:-:S03]  /*0620*/  @P3 LOP3.LUT R3, R3, R22, RZ, 0x3c, !PT ;  /* 0x0000001603033212 */ /* 0x010fc600078e3cff */
[----:B------:R-:W4:Y:S01]  /*0630*/  @P4 LDG.E R22, desc[UR4][R10.64+0x60] ;  /* 0x000060040a164981 */ /* 0x000f22000c1e1900 */
[----:B------:R-:W-:Y:S02]  /*0640*/  LOP3.LUT P0, RZ, R24, 0x80, RZ, 0xc0, !PT ;  /* 0x0000008018ff7812 */ /* 0x000fe4000780c0ff */
[----:B------:R-:W-:Y:S02]  /*0650*/  @P5 LOP3.LUT R15, R15, R26, RZ, 0x3c, !PT ;  /* 0x0000001a0f0f5212 */ /* 0x000fe400078e3cff */
[----:B------:R-:W4:Y:S01]  /*0660*/  @P6 LDG.E R26, desc[UR4][R10.64+0x78] ;  /* 0x000078040a1a6981 */ /* 0x000f22000c1e1900 */
[----:B------:R-:W-:-:S03]  /*0670*/  @P3 LOP3.LUT R4, R4, R21, RZ, 0x3c, !PT ;  /* 0x0000001504043212 */ /* 0x000fc600078e3cff */
[----:B------:R-:W4:Y:S01]  /*0680*/  @P4 LDG.E R21, desc[UR4][R10.64+0x5c] ;  /* 0x00005c040a154981 */ /* 0x000f22000c1e1900 */
[----:B------:R-:W-:-:S03]  /*0690*/  @P3 LOP3.LUT R2, R2, R23, RZ, 0x3c, !PT ;  /* 0x0000001702023212 */ /* 0x000fc600078e3cff */
[----:B------:R-:W4:Y:S01]  /*06a0*/  @P5 LDG.E R23, desc[UR4][R10.64+0x68] ;  /* 0x000068040a175981 */ /* 0x000f22000c1e1900 */
[----:B------:R-:W-:-:S03]  /*06b0*/  @P4 LOP3.LUT R4, R4, R25, RZ, 0x3c, !PT ;  /* 0x0000001904044212 */ /* 0x000fc600078e3cff */
[----:B------:R-:W4:Y:S01]  /*06c0*/  @P5 LDG.E R25, desc[UR4][R10.64+0x70] ;  /* 0x000070040a195981 */ /* 0x000f22000c1e1900 */
[----:B--2---:R-:W-:-:S03]  /*06d0*/  @P3 LOP3.LUT R5, R5, R18, RZ, 0x3c, !PT ;  /* 0x0000001205053212 */ /* 0x004fc600078e3cff */
[----:B------:R-:W2:Y:S01]  /*06e0*/  @P5 LDG.E R18, desc[UR4][R10.64+0x6c] ;  /* 0x00006c040a125981 */ /* 0x000ea2000c1e1900 */
[----:B---3--:R-:W-:-:S03]  /*06f0*/  @P4 LOP3.LUT R5, R5, R20, RZ, 0x3c, !PT ;  /* 0x0000001405054212 */ /* 0x008fc600078e3cff */
[----:B------:R-:W3:Y:S01]  /*0700*/  @P5 LDG.E R20, desc[UR4][R10.64+0x74] ;  /* 0x000074040a145981 */ /* 0x000ee2000c1e1900 */
[----:B----4-:R-:W-:-:S03]  /*0710*/  @P4 LOP3.LUT R3, R3, R22, RZ, 0x3c, !PT ;  /* 0x0000001603034212 */ /* 0x010fc600078e3cff */
[----:B------:R-:W4:Y:S01]  /*0720*/  @P0 LDG.E R22, desc[UR4][R10.64+0x8c] ;  /* 0x00008c040a160981 */ /* 0x000f22000c1e1900 */
[----:B------:R-:W-:-:S03]  /*0730*/  @P6 LOP3.LUT R15, R15, R26, RZ, 0x3c, !PT ;  /* 0x0000001a0f0f6212 */ /* 0x000fc600078e3cff */
        /* <DEDUP_REMOVED lines=13> */
[----:B------:R-:W-:Y:S02]  /*0810*/  @P6 LOP3.LUT R4, R4, R27, RZ, 0x3c, !PT ;  /* 0x0000001b04046212 */ /* 0x000fe400078e3cff */
[----:B------:R-:W-:Y:S02]  /*0820*/  @P6 LOP3.LUT R2, R2, R21, RZ, 0x3c, !PT ;  /* 0x0000001502026212 */ /* 0x000fe400078e3cff */
[----:B------:R-:W-:Y:S02]  /*0830*/  @P0 LOP3.LUT R4, R4, R23, RZ, 0x3c, !PT ;  /* 0x0000001704040212 */ /* 0x000fe400078e3cff */
[----:B------:R-:W-:Y:S02]  /*0840*/  @P0 LOP3.LUT R2, R2, R25, RZ, 0x3c, !PT ;  /* 0x0000001902020212 */ /* 0x000fe400078e3cff */
[----:B--2---:R-:W-:Y:S02]  /*0850*/  @P6 LOP3.LUT R5, R5, R18, RZ, 0x3c, !PT ;  /* 0x0000001205056212 */ /* 0x004fe400078e3cff */
[----:B---3--:R-:W-:-:S02]  /*0860*/  @P6 LOP3.LUT R3, R3, R20, RZ, 0x3c, !PT ;  /* 0x0000001403036212 */ /* 0x008fc400078e3cff */
[----:B----4-:R-:W-:Y:S02]  /*0870*/  @P0 LOP3.LUT R5, R5, R22, RZ, 0x3c, !PT ;  /* 0x0000001605050212 */ /* 0x010fe400078e3cff */
[----:B------:R-:W-:Y:S02]  /*0880*/  @P0 LOP3.LUT R3, R3, R26, RZ, 0x3c, !PT ;  /* 0x0000001a03030212 */ /* 0x000fe400078e3cff */
[----:B------:R-:W-:-:S13]  /*0890*/  R2P PR, R24.B1, 0x7f ;  /* 0x0000007f18007804 */ /* 0x000fda0000001000 */
[----:B------:R-:W2:Y:S04]  /*08a0*/  @P0 LDG.E R18, desc[UR4][R10.64+0xa0] ;  /* 0x0000a0040a120981 */ /* 0x000ea8000c1e1900 */
[----:B------:R-:W3:Y:S04]  /*08b0*/  @P1 LDG.E R22, desc[UR4][R10.64+0xb4] ;  /* 0x0000b4040a161981 */ /* 0x000ee8000c1e1900 */
[----:B------:R-:W4:Y:S04]  /*08c0*/  @P2 LDG.E R26, desc[UR4][R10.64+0xc8] ;  /* 0x0000c8040a1a2981 */ /* 0x000f28000c1e1900 */
[----:B------:R-:W4:Y:S04]  /*08d0*/  @P3 LDG.E R28, desc[UR4][R10.64+0xdc] ;  /* 0x0000dc040a1c3981 */ /* 0x000f28000c1e1900 */
[----:B------:R-:W4:Y:S04]  /*08e0*/  @P0 LDG.E R23, desc[UR4][R10.64+0xa4] ;  /* 0x0000a4040a170981 */ /* 0x000f28000c1e1900 */
[----:B------:R-:W4:Y:S04]  /*08f0*/  @P0 LDG.E R20, desc[UR4][R10.64+0xa8] ;  /* 0x0000a8040a140981 */ /* 0x000f28000c1e1900 */
[----:B------:R-:W4:Y:S04]  /*0900*/  @P4 LDG.E R25, desc[UR4][R10.64+0xf0] ;  /* 0x0000f0040a194981 */ /* 0x000f28000c1e1900 */
        /* <DEDUP_REMOVED lines=21> */
[----:B------:R-:W-:Y:S02]  /*0a60*/  LOP3.LUT P0, RZ, R24, 0x8000, RZ, 0xc0, !PT ;  /* 0x0000800018ff7812 */ /* 0x000fe4000780c0ff */
[----:B----4-:R-:W-:Y:S01]  /*0a70*/  @P5 LOP3.LUT R15, R15, R26, RZ, 0x3c, !PT ;  /* 0x0000001a0f0f5212 */ /* 0x010fe200078e3cff */
[----:B------:R-:W4:Y:S04]  /*0a80*/  @P3 LDG.E R24, desc[UR4][R10.64+0xe4] ;  /* 0x0000e4040a183981 */ /* 0x000f28000c1e1900 */
[----:B------:R-:W2:Y:S01]  /*0a90*/  @P6 LDG.E R26, desc[UR4][R10.64+0x118] ;  /* 0x000118040a1a6981 */ /* 0x000ea2000c1e1900 */
        /* <DEDUP_REMOVED lines=8> */
[----:B---3--:R-:W-:-:S03]  /*0b20*/  @P2 LOP3.LUT R3, R3, R22, RZ, 0x3c, !PT ;  /* 0x0000001603032212 */ /* 0x008fc600078e3cff */
[----:B------:R-:W3:Y:S01]  /*0b30*/  @P4 LDG.E R22, desc[UR4][R10.64+0x100] ;  /* 0x000100040a164981 */ /* 0x000ee2000c1e1900 */
[----:B--2---:R-:W-:-:S03]  /*0b40*/  @P6 LOP3.LUT R15, R15, R26, RZ, 0x3c, !PT ;  /* 0x0000001a0f0f6212 */ /* 0x004fc600078e3cff */
[----:B------:R-:W2:Y:S01]  /*0b50*/  @P0 LDG.E R26, desc[UR4][R10.64+0x12c] ;  /* 0x00012c040a1a0981 */ /* 0x000ea2000c1e1900 */
[----:B----4-:R-:W-:-:S03]  /*0b60*/  @P2 LOP3.LUT R2, R2, R23, RZ, 0x3c, !PT ;  /* 0x0000001702022212 */ /* 0x010fc600078e3cff */
[----:B------:R-:W4:Y:S01]  /*0b70*/  @P4 LDG.E R23, desc[UR4][R10.64+0xfc] ;  /* 0x0000fc040a174981 */ /* 0x000f22000c1e1900 */
[----:B------:R-:W-:-:S03]  /*0b80*/  @P2 LOP3.LUT R5, R5, R20, RZ, 0x3c, !PT ;  /* 0x0000001405052212 */ /* 0x000fc600078e3cff */
[----:B------:R-:W4:Y:S01]  /*0b90*/  @P4 LDG.E R20, desc[UR4][R10.64+0xf8] ;  /* 0x0000f8040a144981 */ /* 0x000f22000c1e1900 */
[----:B------:R-:W-:Y:S02]  /*0ba0*/  @P3 LOP3.LUT R2, R2, R27, RZ, 0x3c, !PT ;  /* 0x0000001b02023212 */ /* 0x000fe400078e3cff */
[----:B------:R-:W-:Y:S01]  /*0bb0*/  @P3 LOP3.LUT R4, R4, R25, RZ, 0x3c, !PT ;  /* 0x0000001904043212 */ /* 0x000fe200078e3cff */
[----:B------:R-:W4:Y:S01]  /*0bc0*/  @P5 LDG.E R27, desc[UR4][R10.64+0x110] ;  /* 0x000110040a1b5981 */ /* 0x000f22000c1e1900 */
[----:B------:R-:W-:-:S03]  /*0bd0*/  @P3 LOP3.LUT R5, R5, R24, RZ, 0x3c, !PT ;  /* 0x0000001805053212 */ /* 0x000fc600078e3cff */
[----:B------:R-:W4:Y:S04]  /*0be0*/  @P5 LDG.E R25, desc[UR4][R10.64+0x108] ;  /* 0x000108040a195981 */ /* 0x000f28000c1e1900 */
        /* <DEDUP_REMOVED lines=19> */
[----:B------:R-:W-:-:S05]  /*0d20*/  VIADD R19, R19, 0x10 ;  /* 0x0000001013137836 */ /* 0x000fca0000000000 */
[----:B------:R-:W-:Y:S02]  /*0d30*/  ISETP.NE.AND P1, PT, R19, 0x20, PT ;  /* 0x000000201300780c */ /* 0x000fe40003f25270 */
[----:B------:R-:W-:Y:S02]  /*0d40*/  @P5 LOP3.LUT R3, R3, R18, RZ, 0x3c, !PT ;  /* 0x0000001203035212 */ /* 0x000fe400078e3cff */
[----:B------:R-:W-:Y:S02]  /*0d50*/  @P6 LOP3.LUT R4, R4, R21, RZ, 0x3c, !PT ;  /* 0x0000001504046212 */ /* 0x000fe400078e3cff */
[----:B---3--:R-:W-:-:S04]  /*0d60*/  @P6 LOP3.LUT R3, R3, R22, RZ, 0x3c, !PT ;  /* 0x0000001603036212 */ /* 0x008fc800078e3cff */
[----:B--2---:R-:W-:Y:S02]  /*0d70*/  @P0 LOP3.LUT R3, R3, R26, RZ, 0x3c, !PT ;  /* 0x0000001a03030212 */ /* 0x004fe400078e3cff */
[----:B----4-:R-:W-:Y:S02]  /*0d80*/  @P6 LOP3.LUT R2, R2, R23, RZ, 0x3c, !PT ;  /* 0x0000001702026212 */ /* 0x010fe400078e3cff */
[----:B------:R-:W-:Y:S02]  /*0d90*/  @P6 LOP3.LUT R5, R5, R20, RZ, 0x3c, !PT ;  /* 0x0000001405056212 */ /* 0x000fe400078e3cff */
[----:B------:R-:W-:Y:S02]  /*0da0*/  @P0 LOP3.LUT R2, R2, R27, RZ, 0x3c, !PT ;  /* 0x0000001b02020212 */ /* 0x000fe400078e3cff */
[----:B------:R-:W-:Y:S02]  /*0db0*/  @P0 LOP3.LUT R4, R4, R25, RZ, 0x3c, !PT ;  /* 0x0000001904040212 */ /* 0x000fe400078e3cff */
[----:B------:R-:W-:Y:S01]  /*0dc0*/  @P0 LOP3.LUT R5, R5, R24, RZ, 0x3c, !PT ;  /* 0x0000001805050212 */ /* 0x000fe200078e3cff */
[----:B------:R-:W-:Y:S06]  /*0dd0*/  @P1 BRA `(.L_x_4) ;  /* 0xfffffff400481947 */ /* 0x000fec000383ffff */
[----:B------:R-:W-:-:S05]  /*0de0*/  VIADD R17, R17, 0x1 ;  /* 0x0000000111117836 */ /* 0x000fca0000000000 */
[----:B------:R-:W-:-:S13]  /*0df0*/  ISETP.NE.AND P0, PT, R17, 0x5, PT ;  /* 0x000000051100780c */ /* 0x000fda0003f05270 */
[----:B------:R-:W-:Y:S05]  /*0e00*/  @P0 BRA `(.L_x_5) ;  /* 0xfffffff400300947 */ /* 0x000fea000383ffff */
[----:B------:R1:W-:Y:S01]  /*0e10*/  STG.E.64 desc[UR4][R6.64+0x8], R4 ;  /* 0x0000080406007986 */ /* 0x0003e2000c101b04 */
[----:B------:R-:W-:Y:S01]  /*0e20*/  VIADD R14, R14, 0x1 ;  /* 0x000000010e0e7836 */ /* 0x000fe20000000000 */
[----:B------:R-:W-:Y:S02]  /*0e30*/  LOP3.LUT R11, R0, 0x3, RZ, 0xc0, !PT ;  /* 0x00000003000b7812 */ /* 0x000fe400078ec0ff */
[----:B------:R1:W-:Y:S02]  /*0e40*/  STG.E.64 desc[UR4][R6.64+0x10], R2 ;  /* 0x0000100206007986 */ /* 0x0003e4000c101b04 */
[----:B------:R-:W-:Y:S02]  /*0e50*/  ISETP.GE.U32.AND P0, PT, R14, R11, PT ;  /* 0x0000000b0e00720c */ /* 0x000fe40003f06070 */
[----:B------:R1:W-:Y:S11]  /*0e60*/  STG.E desc[UR4][R6.64+0x4], R15 ;  /* 0x0000040f06007986 */ /* 0x0003f6000c101904 */
[----:B------:R-:W-:Y:S05]  /*0e70*/  @!P0 BRA `(.L_x_6) ;  /* 0xfffffff400048947 */ /* 0x000fea000383ffff */
.L_x_3:
[----:B------:R-:W-:Y:S05]  /*0e80*/  BSYNC.RECONVERGENT B1 ;  /* 0x0000000000017941 */ /* 0x000fea0003800200 */
.L_x_2:
[----:B------:R-:W-:Y:S01]  /*0e90*/  ISETP.GT.U32.AND P0, PT, R0, 0x3, PT ;  /* 0x000000030000780c */ /* 0x000fe20003f04070 */
[----:B------:R-:W-:Y:S01]  /*0ea0*/  VIADD R12, R12, 0x1 ;  /* 0x000000010c0c7836 */ /* 0x000fe20000000000 */
[--C-:B------:R-:W-:Y:S02]  /*0eb0*/  SHF.R.U64 R0, R0, 0x2, R13.reuse ;  /* 0x0000000200007819 */ /* 0x100fe4000000120d */
[----:B------:R-:W-:Y:S02]  /*0ec0*/  ISETP.GT.U32.AND.EX P0, PT, R13, RZ, PT, P0 ;  /* 0x000000ff0d00720c */ /* 0x000fe40003f04100 */
[----:B------:R-:W-:-:S11]  /*0ed0*/  SHF.R.U32.HI R13, RZ, 0x2, R13 ;  /* 0x00000002ff0d7819 */ /* 0x000fd6000001160d */
[----:B------:R-:W-:Y:S05]  /*0ee0*/  @P0 BRA `(.L_x_7) ;  /* 0xfffffff000c80947 */ /* 0x000fea000383ffff */
.L_x_1:
[----:B------:R-:W-:Y:S05]  /*0ef0*/  BSYNC.RECONVERGENT B0 ;  /* 0x0000000000007941 */ /* 0x000fea0003800200 */
.L_x_0:
[----:B------:R-:W-:Y:S04]  /*0f00*/  STG.E.64 desc[UR4][R6.64+0x18], RZ ;  /* 0x000018ff06007986 */ /* 0x000fe8000c101b04 */
[----:B------:R-:W-:Y:S04]  /*0f10*/  STG.E desc[UR4][R6.64+0x20], RZ ;  /* 0x000020ff06007986 */ /* 0x000fe8000c101904 */
[----:B------:R-:W-:Y:S01]  /*0f20*/  STG.E.64 desc[UR4][R6.64+0x28], RZ ;  /* 0x000028ff06007986 */ /* 0x000fe2000c101b04 */
[----:B------:R-:W-:Y:S05]  /*0f30*/  EXIT ;  /* 0x000000000000794d */ /* 0x000fea0003800000 */
.L_x_8:
[----:B------:R-:W-:-:S00]  /*0f40*/  BRA `(.L_x_8) ;  /* 0xfffffffc00fc7947 */ /* 0x000fc0000383ffff */
[----:B------:R-:W-:-:S00]  /*0f50*/  NOP ;  /* 0x0000000000007918 */ /* 0x000fc00000000000 */
        /* <DEDUP_REMOVED lines=10> */
.L_x_9:


//--------------------- .nv.global.init           --------------------------
	.section	.nv.global.init,"aw",@progbits
	.align	4
.nv.global.init:
	.type		mrg32k3aM1SubSeq,@object
	.size		mrg32k3aM1SubSeq,(mrg32k3aM2SubSeq - mrg32k3aM1SubSeq)
mrg32k3aM1SubSeq:
        /*0000*/ 	.byte	0x0b, 0xcc, 0xee, 0x04, 0x73, 0x29, 0x8b, 0x6f, 0xf6, 0x53, 0x03, 0xf6, 0x23, 0xf6, 0xea, 0xda
        /* <DEDUP_REMOVED lines=125> */
	.type		mrg32k3aM2SubSeq,@object
	.size		mrg32k3aM2SubSeq,(mrg32k3aM1 - mrg32k3aM2SubSeq)
mrg32k3aM2SubSeq:
        /* <DEDUP_REMOVED lines=126> */
	.type		mrg32k3aM1,@object
	.size		mrg32k3aM1,(mrg32k3aM1Seq - mrg32k3aM1)
mrg32k3aM1:
        /* <DEDUP_REMOVED lines=144> */
	.type		mrg32k3aM1Seq,@object
	.size		mrg32k3aM1Seq,(mrg32k3aM2 - mrg32k3aM1Seq)
mrg32k3aM1Seq:
        /* <DEDUP_REMOVED lines=144> */
	.type		mrg32k3aM2,@object
	.size		mrg32k3aM2,(mrg32k3aM2Seq - mrg32k3aM2)
mrg32k3aM2:
        /* <DEDUP_REMOVED lines=144> */
	.type		mrg32k3aM2Seq,@object
	.size		mrg32k3aM2Seq,(precalc_xorwow_matrix - mrg32k3aM2Seq)
mrg32k3aM2Seq:
        /* <DEDUP_REMOVED lines=144> */
	.type		precalc_xorwow_matrix,@object
	.size		precalc_xorwow_matrix,(precalc_xorwow_offset_matrix - precalc_xorwow_matrix)
precalc_xorwow_matrix:
        /* <DEDUP_REMOVED lines=6400> */
	.type		precalc_xorwow_offset_matrix,@object
	.size		precalc_xorwow_offset_matrix,(.L_1 - precalc_xorwow_offset_matrix)
precalc_xorwow_offset_matrix:
        /* <DEDUP_REMOVED lines=6400> */
.L_1:


//--------------------- .nv.shared.reserved.0     --------------------------
	.section	.nv.shared.reserved.0,"aw",@nobits
	.weak		__nv_reservedSMEM_offset_0_alias
	.size		__nv_reservedSMEM_offset_0_alias, 0, 64
	.other		__nv_reservedSMEM_offset_0_alias,@"STO_CUDA_RESERVED_SHARED STV_DEFAULT"
__nv_reservedSMEM_offset_0_alias:
	.zero		0
	.zero		64


//--------------------- .nv.constant0._Z12setup_kernelP17curandStateXORWOWmm --------------------------
	.section	.nv.constant0._Z12setup_kernelP17curandStateXORWOWmm,"a",@progbits
	.sectionflags	@""
	.align	4
.nv.constant0._Z12setup_kernelP17curandStateXORWOWmm:
	.zero		920


//--------------------- SYMBOLS --------------------------

	.type		.nv.reservedSmem.offset0,@object
	.size		.nv.reservedSmem.offset0,0x4
